//
// Generated by NVIDIA NVVM Compiler
//
// Compiler Build ID: CL-36424714
// Cuda compilation tools, release 13.0, V13.0.88
// Based on NVVM 20.0.0
//

.version 9.0
.target sm_100
.address_size 64

	// .globl	_Z11dummyKernelPfi

.visible .entry _Z11dummyKernelPfi(
	.param .u64 .ptr .align 1 _Z11dummyKernelPfi_param_0,
	.param .u32 _Z11dummyKernelPfi_param_1
)
{
	.reg .pred 	%p<2>;
	.reg .b32 	%r<7>;
	.reg .b64 	%rd<5>;

	ld.param.u64 	%rd1, [_Z11dummyKernelPfi_param_0];
	ld.param.u32 	%r2, [_Z11dummyKernelPfi_param_1];
	mov.u32 	%r3, %tid.x;
	mov.u32 	%r4, %ctaid.x;
	mov.u32 	%r5, %ntid.x;
	mad.lo.s32 	%r1, %r4, %r5, %r3;
	setp.ge.s32 	%p1, %r1, %r2;
	@%p1 bra 	$L__BB0_2;
	cvta.to.global.u64 	%rd2, %rd1;
	mul.wide.s32 	%rd3, %r1, 4;
	add.s64 	%rd4, %rd2, %rd3;
	mov.b32 	%r6, 0;
	st.global.u32 	[%rd4], %r6;
$L__BB0_2:
	ret;

}
	// .globl	_Z15coalescedKernelPKfPfi
.visible .entry _Z15coalescedKernelPKfPfi(
	.param .u64 .ptr .align 1 _Z15coalescedKernelPKfPfi_param_0,
	.param .u64 .ptr .align 1 _Z15coalescedKernelPKfPfi_param_1,
	.param .u32 _Z15coalescedKernelPKfPfi_param_2
)
{
	.reg .pred 	%p<2>;
	.reg .b32 	%r<6>;
	.reg .b32 	%f<3>;
	.reg .b64 	%rd<8>;

	ld.param.u64 	%rd1, [_Z15coalescedKernelPKfPfi_param_0];
	ld.param.u64 	%rd2, [_Z15coalescedKernelPKfPfi_param_1];
	ld.param.u32 	%r2, [_Z15coalescedKernelPKfPfi_param_2];
	mov.u32 	%r3, %tid.x;
	mov.u32 	%r4, %ctaid.x;
	mov.u32 	%r5, %ntid.x;
	mad.lo.s32 	%r1, %r4, %r5, %r3;
	setp.ge.s32 	%p1, %r1, %r2;
	@%p1 bra 	$L__BB1_2;
	cvta.to.global.u64 	%rd3, %rd1;
	cvta.to.global.u64 	%rd4, %rd2;
	mul.wide.s32 	%rd5, %r1, 4;
	add.s64 	%rd6, %rd3, %rd5;
	ld.global.f32 	%f1, [%rd6];
	add.f32 	%f2, %f1, %f1;
	add.s64 	%rd7, %rd4, %rd5;
	st.global.f32 	[%rd7], %f2;
$L__BB1_2:
	ret;

}
	// .globl	_Z18nonCoalescedKernelPKfPfii
.visible .entry _Z18nonCoalescedKernelPKfPfii(
	.param .u64 .ptr .align 1 _Z18nonCoalescedKernelPKfPfii_param_0,
	.param .u64 .ptr .align 1 _Z18nonCoalescedKernelPKfPfii_param_1,
	.param .u32 _Z18nonCoalescedKernelPKfPfii_param_2,
	.param .u32 _Z18nonCoalescedKernelPKfPfii_param_3
)
{
	.reg .pred 	%p<2>;
	.reg .b32 	%r<9>;
	.reg .b32 	%f<3>;
	.reg .b64 	%rd<8>;

	ld.param.u64 	%rd1, [_Z18nonCoalescedKernelPKfPfii_param_0];
	ld.param.u64 	%rd2, [_Z18nonCoalescedKernelPKfPfii_param_1];
	ld.param.u32 	%r2, [_Z18nonCoalescedKernelPKfPfii_param_2];
	ld.param.u32 	%r3, [_Z18nonCoalescedKernelPKfPfii_param_3];
	mov.u32 	%r4, %tid.x;
	mov.u32 	%r5, %ctaid.x;
	mov.u32 	%r6, %ntid.x;
	mad.lo.s32 	%r1, %r5, %r6, %r4;
	setp.ge.s32 	%p1, %r1, %r2;
	@%p1 bra 	$L__BB2_2;
	cvta.to.global.u64 	%rd3, %rd1;
	cvta.to.global.u64 	%rd4, %rd2;
	mul.lo.s32 	%r7, %r3, %r1;
	rem.s32 	%r8, %r7, %r2;
	mul.wide.s32 	%rd5, %r8, 4;
	add.s64 	%rd6, %rd3, %rd5;
	ld.global.f32 	%f1, [%rd6];
	add.f32 	%f2, %f1, %f1;
	add.s64 	%rd7, %rd4, %rd5;
	st.global.f32 	[%rd7], %f2;
$L__BB2_2:
	ret;

}


// ===== COMPILED SASS (sm_100) =====

	.target	sm_100

	.elftype	@"ET_EXEC"


//--------------------- .note.nv.tkinfo           --------------------------
	.section	.note.nv.tkinfo,"",@"SHT_NOTE"
	.sectionflags	@"SHF_NOTE_NV_TKINFO"
	.tkinfo
        /*0018*/ 	.word	0x00000002
        /*0030*/ 	.string	""
        /*0030*/ 	.string	"ptxas"
        /*0030*/ 	.string	"Cuda compilation tools, release 13.0, V13.0.88"
        /*0030*/ 	.string	"Build cuda_13.0.r13.0/compiler.36424714_0"
        /*0030*/ 	.string	"-arch sm_100 -m 64 "



//--------------------- .note.nv.cuinfo           --------------------------
	.section	.note.nv.cuinfo,"",@"SHT_NOTE"
	.sectionflags	@"SHF_NOTE_NV_CUINFO"
        /*0018*/ 	.short	0x0002
        /*001a*/ 	.short	0x0064
        /*001c*/ 	.short	0x0082
	.zero		2


//--------------------- .nv.info                  --------------------------
	.section	.nv.info,"",@"SHT_CUDA_INFO"
	.align	4


	//----- nvinfo : EIATTR_REGCOUNT
	.align		4
        /*0000*/ 	.byte	0x04, 0x2f
        /*0002*/ 	.short	(.L_1 - .L_0)
	.align		4
.L_0:
        /*0004*/ 	.word	index@(_Z11dummyKernelPfi)
        /*0008*/ 	.word	0x00000008


	//----- nvinfo : EIATTR_FRAME_SIZE
	.align		4
.L_1:
        /*000c*/ 	.byte	0x04, 0x11
        /*000e*/ 	.short	(.L_3 - .L_2)
	.align		4
.L_2:
        /*0010*/ 	.word	index@(_Z11dummyKernelPfi)
        /*0014*/ 	.word	0x00000000


	//----- nvinfo : EIATTR_REGCOUNT
	.align		4
.L_3:
        /*0018*/ 	.byte	0x04, 0x2f
        /*001a*/ 	.short	(.L_5 - .L_4)
	.align		4
.L_4:
        /*001c*/ 	.word	index@(_Z15coalescedKernelPKfPfi)
        /*0020*/ 	.word	0x0000000a


	//----- nvinfo : EIATTR_FRAME_SIZE
	.align		4
.L_5:
        /*0024*/ 	.byte	0x04, 0x11
        /*0026*/ 	.short	(.L_7 - .L_6)
	.align		4
.L_6:
        /*0028*/ 	.word	index@(_Z15coalescedKernelPKfPfi)
        /*002c*/ 	.word	0x00000000


	//----- nvinfo : EIATTR_REGCOUNT
	.align		4
.L_7:
        /*0030*/ 	.byte	0x04, 0x2f
        /*0032*/ 	.short	(.L_9 - .L_8)
	.align		4
.L_8:
        /*0034*/ 	.word	index@(_Z18nonCoalescedKernelPKfPfii)
        /*0038*/ 	.word	0x0000000c


	//----- nvinfo : EIATTR_FRAME_SIZE
	.align		4
.L_9:
        /*003c*/ 	.byte	0x04, 0x11
        /*003e*/ 	.short	(.L_11 - .L_10)
	.align		4
.L_10:
        /*0040*/ 	.word	index@(_Z18nonCoalescedKernelPKfPfii)
        /*0044*/ 	.word	0x00000000


	//----- nvinfo : EIATTR_MIN_STACK_SIZE
	.align		4
.L_11:
        /*0048*/ 	.byte	0x04, 0x12
        /*004a*/ 	.short	(.L_13 - .L_12)
	.align		4
.L_12:
        /*004c*/ 	.word	index@(_Z18nonCoalescedKernelPKfPfii)
        /*0050*/ 	.word	0x00000000


	//----- nvinfo : EIATTR_MIN_STACK_SIZE
	.align		4
.L_13:
        /*0054*/ 	.byte	0x04, 0x12
        /*0056*/ 	.short	(.L_15 - .L_14)
	.align		4
.L_14:
        /*0058*/ 	.word	index@(_Z15coalescedKernelPKfPfi)
        /*005c*/ 	.word	0x00000000


	//----- nvinfo : EIATTR_MIN_STACK_SIZE
	.align		4
.L_15:
        /*0060*/ 	.byte	0x04, 0x12
        /*0062*/ 	.short	(.L_17 - .L_16)
	.align		4
.L_16:
        /*0064*/ 	.word	index@(_Z11dummyKernelPfi)
        /*0068*/ 	.word	0x00000000
.L_17:


//--------------------- .nv.compat                --------------------------
	.section	.nv.compat,"",@"SHT_CUDA_COMPAT_INFO"
	.align	4
        /*0000*/ 	.byte	0x02, 0x09, 0x00, 0x00, 0x02, 0x02, 0x01, 0x00, 0x02, 0x05, 0x05, 0x00, 0x03, 0x07, 0x01, 0x01
        /*0010*/ 	.byte	0x02, 0x03, 0x00, 0x00, 0x02, 0x06, 0x01, 0x00, 0x04, 0x0b, 0x08, 0x00, 0x09, 0x00, 0x00, 0x00
        /*0020*/ 	.byte	0x00, 0x00, 0x00, 0x00


//--------------------- .nv.info._Z18nonCoalescedKernelPKfPfii --------------------------
	.section	.nv.info._Z18nonCoalescedKernelPKfPfii,"",@"SHT_CUDA_INFO"
	.sectionflags	@""
	.align	4


	//----- nvinfo : EIATTR_CUDA_API_VERSION
	.align		4
        /*0000*/ 	.byte	0x04, 0x37
        /*0002*/ 	.short	(.L_19 - .L_18)
.L_18:
        /*0004*/ 	.word	0x00000082


	//----- nvinfo : EIATTR_KPARAM_INFO
	.align		4
.L_19:
        /*0008*/ 	.byte	0x04, 0x17
        /*000a*/ 	.short	(.L_21 - .L_20)
.L_20:
        /*000c*/ 	.word	0x00000000
        /*0010*/ 	.short	0x0003
        /*0012*/ 	.short	0x0014
        /*0014*/ 	.byte	0x00, 0xf0, 0x11, 0x00


	//----- nvinfo : EIATTR_KPARAM_INFO
	.align		4
.L_21:
        /*0018*/ 	.byte	0x04, 0x17
        /*001a*/ 	.short	(.L_23 - .L_22)
.L_22:
        /*001c*/ 	.word	0x00000000
        /*0020*/ 	.short	0x0002
        /*0022*/ 	.short	0x0010
        /*0024*/ 	.byte	0x00, 0xf0, 0x11, 0x00


	//----- nvinfo : EIATTR_KPARAM_INFO
	.align		4
.L_23:
        /*0028*/ 	.byte	0x04, 0x17
        /*002a*/ 	.short	(.L_25 - .L_24)
.L_24:
        /*002c*/ 	.word	0x00000000
        /*0030*/ 	.short	0x0001
        /*0032*/ 	.short	0x0008
        /*0034*/ 	.byte	0x00, 0xf5, 0x21, 0x00


	//----- nvinfo : EIATTR_KPARAM_INFO
	.align		4
.L_25:
        /*0038*/ 	.byte	0x04, 0x17
        /*003a*/ 	.short	(.L_27 - .L_26)
.L_26:
        /*003c*/ 	.word	0x00000000
        /*0040*/ 	.short	0x0000
        /*0042*/ 	.short	0x0000
        /*0044*/ 	.byte	0x00, 0xf5, 0x21, 0x00


	//----- nvinfo : EIATTR_SPARSE_MMA_MASK
	.align		4
.L_27:
        /*0048*/ 	.byte	0x03, 0x50
        /*004a*/ 	.short	0x0000


	//----- nvinfo : EIATTR_MAXREG_COUNT
	.align		4
        /*004c*/ 	.byte	0x03, 0x1b
        /*004e*/ 	.short	0x00ff


	//----- nvinfo : EIATTR_MERCURY_ISA_VERSION
	.align		4
        /*0050*/ 	.byte	0x03, 0x5f
        /*0052*/ 	.short	0x0101


	//----- nvinfo : EIATTR_VRC_CTA_INIT_COUNT
	.align		4
        /*0054*/ 	.byte	0x02, 0x4a
	.zero		1
	.zero		1


	//----- nvinfo : EIATTR_EXIT_INSTR_OFFSETS
	.align		4
        /*0058*/ 	.byte	0x04, 0x1c
        /*005a*/ 	.short	(.L_29 - .L_28)


	//   ....[0]....
.L_28:
        /*005c*/ 	.word	0x00000070


	//   ....[1]....
        /*0060*/ 	.word	0x00000280


	//----- nvinfo : EIATTR_CBANK_PARAM_SIZE
	.align		4
.L_29:
        /*0064*/ 	.byte	0x03, 0x19
        /*0066*/ 	.short	0x0018


	//----- nvinfo : EIATTR_PARAM_CBANK
	.align		4
        /*0068*/ 	.byte	0x04, 0x0a
        /*006a*/ 	.short	(.L_31 - .L_30)
	.align		4
.L_30:
        /*006c*/ 	.word	index@(.nv.constant0._Z18nonCoalescedKernelPKfPfii)
        /*0070*/ 	.short	0x0380
        /*0072*/ 	.short	0x0018


	//----- nvinfo : EIATTR_SW_WAR
	.align		4
.L_31:
        /*0074*/ 	.byte	0x04, 0x36
        /*0076*/ 	.short	(.L_33 - .L_32)
.L_32:
        /*0078*/ 	.word	0x00000008
.L_33:


//--------------------- .nv.info._Z15coalescedKernelPKfPfi --------------------------
	.section	.nv.info._Z15coalescedKernelPKfPfi,"",@"SHT_CUDA_INFO"
	.sectionflags	@""
	.align	4


	//----- nvinfo : EIATTR_CUDA_API_VERSION
	.align		4
        /*0000*/ 	.byte	0x04, 0x37
        /*0002*/ 	.short	(.L_35 - .L_34)
.L_34:
        /*0004*/ 	.word	0x00000082


	//----- nvinfo : EIATTR_KPARAM_INFO
	.align		4
.L_35:
        /*0008*/ 	.byte	0x04, 0x17
        /*000a*/ 	.short	(.L_37 - .L_36)
.L_36:
        /*000c*/ 	.word	0x00000000
        /*0010*/ 	.short	0x0002
        /*0012*/ 	.short	0x0010
        /*0014*/ 	.byte	0x00, 0xf0, 0x11, 0x00


	//----- nvinfo : EIATTR_KPARAM_INFO
	.align		4
.L_37:
        /*0018*/ 	.byte	0x04, 0x17
        /*001a*/ 	.short	(.L_39 - .L_38)
.L_38:
        /*001c*/ 	.word	0x00000000
        /*0020*/ 	.short	0x0001
        /*0022*/ 	.short	0x0008
        /*0024*/ 	.byte	0x00, 0xf5, 0x21, 0x00


	//----- nvinfo : EIATTR_KPARAM_INFO
	.align		4
.L_39:
        /*0028*/ 	.byte	0x04, 0x17
        /*002a*/ 	.short	(.L_41 - .L_40)
.L_40:
        /*002c*/ 	.word	0x00000000
        /*0030*/ 	.short	0x0000
        /*0032*/ 	.short	0x0000
        /*0034*/ 	.byte	0x00, 0xf5, 0x21, 0x00


	//----- nvinfo : EIATTR_SPARSE_MMA_MASK
	.align		4
.L_41:
        /*0038*/ 	.byte	0x03, 0x50
        /*003a*/ 	.short	0x0000


	//----- nvinfo : EIATTR_MAXREG_COUNT
	.align		4
        /*003c*/ 	.byte	0x03, 0x1b
        /*003e*/ 	.short	0x00ff


	//----- nvinfo : EIATTR_MERCURY_ISA_VERSION
	.align		4
        /*0040*/ 	.byte	0x03, 0x5f
        /*0042*/ 	.short	0x0101


	//----- nvinfo : EIATTR_VRC_CTA_INIT_COUNT
	.align		4
        /*0044*/ 	.byte	0x02, 0x4a
	.zero		1
	.zero		1


	//----- nvinfo : EIATTR_EXIT_INSTR_OFFSETS
	.align		4
        /*0048*/ 	.byte	0x04, 0x1c
        /*004a*/ 	.short	(.L_43 - .L_42)


	//   ....[0]....
.L_42:
        /*004c*/ 	.word	0x00000070


	//   ....[1]....
        /*0050*/ 	.word	0x00000100


	//----- nvinfo : EIATTR_CBANK_PARAM_SIZE
	.align		4
.L_43:
        /*0054*/ 	.byte	0x03, 0x19
        /*0056*/ 	.short	0x0014


	//----- nvinfo : EIATTR_PARAM_CBANK
	.align		4
        /*0058*/ 	.byte	0x04, 0x0a
        /*005a*/ 	.short	(.L_45 - .L_44)
	.align		4
.L_44:
        /*005c*/ 	.word	index@(.nv.constant0._Z15coalescedKernelPKfPfi)
        /*0060*/ 	.short	0x0380
        /*0062*/ 	.short	0x0014


	//----- nvinfo : EIATTR_SW_WAR
	.align		4
.L_45:
        /*0064*/ 	.byte	0x04, 0x36
        /*0066*/ 	.short	(.L_47 - .L_46)
.L_46:
        /*0068*/ 	.word	0x00000008
.L_47:


//--------------------- .nv.info._Z11dummyKernelPfi --------------------------
	.section	.nv.info._Z11dummyKernelPfi,"",@"SHT_CUDA_INFO"
	.sectionflags	@""
	.align	4


	//----- nvinfo : EIATTR_CUDA_API_VERSION
	.align		4
        /*0000*/ 	.byte	0x04, 0x37
        /*0002*/ 	.short	(.L_49 - .L_48)
.L_48:
        /*0004*/ 	.word	0x00000082


	//----- nvinfo : EIATTR_KPARAM_INFO
	.align		4
.L_49:
        /*0008*/ 	.byte	0x04, 0x17
        /*000a*/ 	.short	(.L_51 - .L_50)
.L_50:
        /*000c*/ 	.word	0x00000000
        /*0010*/ 	.short	0x0001
        /*0012*/ 	.short	0x0008
        /*0014*/ 	.byte	0x00, 0xf0, 0x11, 0x00


	//----- nvinfo : EIATTR_KPARAM_INFO
	.align		4
.L_51:
        /*0018*/ 	.byte	0x04, 0x17
        /*001a*/ 	.short	(.L_53 - .L_52)
.L_52:
        /*001c*/ 	.word	0x00000000
        /*0020*/ 	.short	0x0000
        /*0022*/ 	.short	0x0000
        /*0024*/ 	.byte	0x00, 0xf5, 0x21, 0x00


	//----- nvinfo : EIATTR_SPARSE_MMA_MASK
	.align		4
.L_53:
        /*0028*/ 	.byte	0x03, 0x50
        /*002a*/ 	.short	0x0000


	//----- nvinfo : EIATTR_MAXREG_COUNT
	.align		4
        /*002c*/ 	.byte	0x03, 0x1b
        /*002e*/ 	.short	0x00ff


	//----- nvinfo : EIATTR_MERCURY_ISA_VERSION
	.align		4
        /*0030*/ 	.byte	0x03, 0x5f
        /*0032*/ 	.short	0x0101


	//----- nvinfo : EIATTR_VRC_CTA_INIT_COUNT
	.align		4
        /*0034*/ 	.byte	0x02, 0x4a
	.zero		1
	.zero		1


	//----- nvinfo : EIATTR_EXIT_INSTR_OFFSETS
	.align		4
        /*0038*/ 	.byte	0x04, 0x1c
        /*003a*/ 	.short	(.L_55 - .L_54)


	//   ....[0]....
.L_54:
        /*003c*/ 	.word	0x00000070


	//   ....[1]....
        /*0040*/ 	.word	0x000000c0


	//----- nvinfo : EIATTR_CBANK_PARAM_SIZE
	.align		4
.L_55:
        /*0044*/ 	.byte	0x03, 0x19
        /*0046*/ 	.short	0x000c


	//----- nvinfo : EIATTR_PARAM_CBANK
	.align		4
        /*0048*/ 	.byte	0x04, 0x0a
        /*004a*/ 	.short	(.L_57 - .L_56)
	.align		4
.L_56:
        /*004c*/ 	.word	index@(.nv.constant0._Z11dummyKernelPfi)
        /*0050*/ 	.short	0x0380
        /*0052*/ 	.short	0x000c


	//----- nvinfo : EIATTR_SW_WAR
	.align		4
.L_57:
        /*0054*/ 	.byte	0x04, 0x36
        /*0056*/ 	.short	(.L_59 - .L_58)
.L_58:
        /*0058*/ 	.word	0x00000008
.L_59:


//--------------------- .nv.callgraph             --------------------------
	.section	.nv.callgraph,"",@"SHT_CUDA_CALLGRAPH"
	.align	4
	.sectionentsize	8
	.align		4
        /*0000*/ 	.word	0x00000000
	.align		4
        /*0004*/ 	.word	0xffffffff
	.align		4
        /*0008*/ 	.word	0x00000000
	.align		4
        /*000c*/ 	.word	0xfffffffe
	.align		4
        /*0010*/ 	.word	0x00000000
	.align		4
        /*0014*/ 	.word	0xfffffffd
	.align		4
        /*0018*/ 	.word	0x00000000
	.align		4
        /*001c*/ 	.word	0xfffffffc


//--------------------- .text._Z18nonCoalescedKernelPKfPfii --------------------------
	.section	.text._Z18nonCoalescedKernelPKfPfii,"ax",@progbits
	.align	128
        .global         _Z18nonCoalescedKernelPKfPfii
        .type           _Z18nonCoalescedKernelPKfPfii,@function
        .size           _Z18nonCoalescedKernelPKfPfii,(.L_x_3 - _Z18nonCoalescedKernelPKfPfii)
        .other          _Z18nonCoalescedKernelPKfPfii,@"STO_CUDA_ENTRY STV_DEFAULT"
_Z18nonCoalescedKernelPKfPfii:
.text._Z18nonCoalescedKernelPKfPfii:
[----:B------:R-:W-:Y:S01]  /*0000*/  LDC R1, c[0x0][0x37c] ;  /* 0x0000df00ff017b82 */ /* 0x000fe20000000800 */
[----:B------:R-:W0:Y:S07]  /*0010*/  S2R R0, SR_TID.X ;  /* 0x0000000000007919 */ /* 0x000e2e0000002100 */
[----:B------:R-:W0:Y:S08]  /*0020*/  S2UR UR4, SR_CTAID.X ;  /* 0x00000000000479c3 */ /* 0x000e300000002500 */
[----:B------:R-:W0:Y:S08]  /*0030*/  LDC R3, c[0x0][0x360] ;  /* 0x0000d800ff037b82 */ /* 0x000e300000000800 */
[----:B------:R-:W1:Y:S01]  /*0040*/  LDC R5, c[0x0][0x390] ;  /* 0x0000e400ff057b82 */ /* 0x000e620000000800 */
[----:B0-----:R-:W-:-:S05]  /*0050*/  IMAD R0, R3, UR4, R0 ;  /* 0x0000000403007c24 */ /* 0x001fca000f8e0200 */
[----:B-1----:R-:W-:-:S13]  /*0060*/  ISETP.GE.AND P0, PT, R0, R5, PT ;  /* 0x000000050000720c */ /* 0x002fda0003f06270 */
[----:B------:R-:W-:Y:S05]  /*0070*/  @P0 EXIT ;  /* 0x000000000000094d */ /* 0x000fea0003800000 */
[----:B------:R-:W-:Y:S01]  /*0080*/  IABS R7, R5 ;  /* 0x0000000500077213 */ /* 0x000fe20000000000 */
[----:B------:R-:W0:Y:S03]  /*0090*/  LDCU UR4, c[0x0][0x394] ;  /* 0x00007280ff0477ac */ /* 0x000e260008000800 */
[----:B------:R-:W1:Y:S08]  /*00a0*/  I2F.RP R4, R7 ;  /* 0x0000000700047306 */ /* 0x000e700000209400 */
[----:B-1----:R-:W1:Y:S01]  /*00b0*/  MUFU.RCP R4, R4 ;  /* 0x0000000400047308 */ /* 0x002e620000001000 */
[----:B0-----:R-:W-:Y:S01]  /*00c0*/  IMAD R0, R0, UR4, RZ ;  /* 0x0000000400007c24 */ /* 0x001fe2000f8e02ff */
[----:B------:R-:W0:Y:S04]  /*00d0*/  LDCU.64 UR4, c[0x0][0x358] ;  /* 0x00006b00ff0477ac */ /* 0x000e280008000a00 */
[----:B------:R-:W-:-:S02]  /*00e0*/  ISETP.GE.AND P2, PT, R0, RZ, PT ;  /* 0x000000ff0000720c */ /* 0x000fc40003f46270 */
[----:B-1----:R-:W-:Y:S02]  /*00f0*/  IADD3 R2, PT, PT, R4, 0xffffffe, RZ ;  /* 0x0ffffffe04027810 */ /* 0x002fe40007ffe0ff */
[----:B------:R-:W-:Y:S02]  /*0100*/  IABS R4, R0 ;  /* 0x0000000000047213 */ /* 0x000fe40000000000 */
[----:B------:R1:W2:Y:S02]  /*0110*/  F2I.FTZ.U32.TRUNC.NTZ R3, R2 ;  /* 0x0000000200037305 */ /* 0x0002a4000021f000 */
[----:B-1----:R-:W-:Y:S02]  /*0120*/  HFMA2 R2, -RZ, RZ, 0, 0 ;  /* 0x00000000ff027431 */ /* 0x002fe400000001ff */
[----:B--2---:R-:W-:-:S04]  /*0130*/  IMAD.MOV R6, RZ, RZ, -R3 ;  /* 0x000000ffff067224 */ /* 0x004fc800078e0a03 */
[----:B------:R-:W-:-:S04]  /*0140*/  IMAD R9, R6, R7, RZ ;  /* 0x0000000706097224 */ /* 0x000fc800078e02ff */
[----:B------:R-:W-:-:S06]  /*0150*/  IMAD.HI.U32 R3, R3, R9, R2 ;  /* 0x0000000903037227 */ /* 0x000fcc00078e0002 */
[----:B------:R-:W-:-:S04]  /*0160*/  IMAD.HI.U32 R3, R3, R4, RZ ;  /* 0x0000000403037227 */ /* 0x000fc800078e00ff */
[----:B------:R-:W-:-:S04]  /*0170*/  IMAD.MOV R3, RZ, RZ, -R3 ;  /* 0x000000ffff037224 */ /* 0x000fc800078e0a03 */
[C---:B------:R-:W-:Y:S02]  /*0180*/  IMAD R4, R7.reuse, R3, R4 ;  /* 0x0000000307047224 */ /* 0x040fe400078e0204 */
[----:B------:R-:W1:Y:S03]  /*0190*/  LDC.64 R2, c[0x0][0x380] ;  /* 0x0000e000ff027b82 */ /* 0x000e660000000a00 */
[----:B------:R-:W-:-:S13]  /*01a0*/  ISETP.GT.U32.AND P0, PT, R7, R4, PT ;  /* 0x000000040700720c */ /* 0x000fda0003f04070 */
[----:B------:R-:W-:Y:S02]  /*01b0*/  @!P0 IADD3 R4, PT, PT, R4, -R7, RZ ;  /* 0x8000000704048210 */ /* 0x000fe40007ffe0ff */
[----:B------:R-:W-:Y:S02]  /*01c0*/  ISETP.NE.AND P0, PT, R5, RZ, PT ;  /* 0x000000ff0500720c */ /* 0x000fe40003f05270 */
[----:B------:R-:W-:-:S13]  /*01d0*/  ISETP.GT.U32.AND P1, PT, R7, R4, PT ;  /* 0x000000040700720c */ /* 0x000fda0003f24070 */
[----:B------:R-:W-:-:S05]  /*01e0*/  @!P1 IMAD.IADD R4, R4, 0x1, -R7 ;  /* 0x0000000104049824 */ /* 0x000fca00078e0a07 */
[----:B------:R-:W-:-:S04]  /*01f0*/  MOV R7, R4 ;  /* 0x0000000400077202 */ /* 0x000fc80000000f00 */
[----:B------:R-:W-:Y:S02]  /*0200*/  @!P2 IADD3 R7, PT, PT, -R7, RZ, RZ ;  /* 0x000000ff0707a210 */ /* 0x000fe40007ffe1ff */
[----:B------:R-:W-:Y:S02]  /*0210*/  @!P0 LOP3.LUT R7, RZ, R5, RZ, 0x33, !PT ;  /* 0x00000005ff078212 */ /* 0x000fe400078e33ff */
[----:B------:R-:W2:Y:S03]  /*0220*/  LDC.64 R4, c[0x0][0x388] ;  /* 0x0000e200ff047b82 */ /* 0x000ea60000000a00 */
[----:B-1----:R-:W-:-:S06]  /*0230*/  IMAD.WIDE R2, R7, 0x4, R2 ;  /* 0x0000000407027825 */ /* 0x002fcc00078e0202 */
[----:B0-----:R-:W3:Y:S01]  /*0240*/  LDG.E R2, desc[UR4][R2.64] ;  /* 0x0000000402027981 */ /* 0x001ee2000c1e1900 */
[----:B--2---:R-:W-:-:S04]  /*0250*/  IMAD.WIDE R4, R7, 0x4, R4 ;  /* 0x0000000407047825 */ /* 0x004fc800078e0204 */
[----:B---3--:R-:W-:-:S05]  /*0260*/  FADD R7, R2, R2 ;  /* 0x0000000202077221 */ /* 0x008fca0000000000 */
[----:B------:R-:W-:Y:S01]  /*0270*/  STG.E desc[UR4][R4.64], R7 ;  /* 0x0000000704007986 */ /* 0x000fe2000c101904 */
[----:B------:R-:W-:Y:S05]  /*0280*/  EXIT ;  /* 0x000000000000794d */ /* 0x000fea0003800000 */
.L_x_0:
[----:B------:R-:W-:-:S00]  /*0290*/  BRA `(.L_x_0) ;  /* 0xfffffffc00fc7947 */ /* 0x000fc0000383ffff */
[----:B------:R-:W-:-:S00]  /*02a0*/  NOP ;  /* 0x0000000000007918 */ /* 0x000fc00000000000 */
        /* <DEDUP_REMOVED lines=13> */
.L_x_3:


//--------------------- .text._Z15coalescedKernelPKfPfi --------------------------
	.section	.text._Z15coalescedKernelPKfPfi,"ax",@progbits
	.align	128
        .global         _Z15coalescedKernelPKfPfi
        .type           _Z15coalescedKernelPKfPfi,@function
        .size           _Z15coalescedKernelPKfPfi,(.L_x_4 - _Z15coalescedKernelPKfPfi)
        .other          _Z15coalescedKernelPKfPfi,@"STO_CUDA_ENTRY STV_DEFAULT"
_Z15coalescedKernelPKfPfi:
.text._Z15coalescedKernelPKfPfi:
[----:B------:R-:W-:Y:S01]  /*0000*/  LDC R1, c[0x0][0x37c] ;  /* 0x0000df00ff017b82 */ /* 0x000fe20000000800 */
[----:B------:R-:W0:Y:S07]  /*0010*/  S2R R7, SR_TID.X ;  /* 0x0000000000077919 */ /* 0x000e2e0000002100 */
[----:B------:R-:W0:Y:S01]  /*0020*/  S2UR UR4, SR_CTAID.X ;  /* 0x00000000000479c3 */ /* 0x000e220000002500 */
[----:B------:R-:W1:Y:S07]  /*0030*/  LDCU UR5, c[0x0][0x390] ;  /* 0x00007200ff0577ac */ /* 0x000e6e0008000800 */
[----:B------:R-:W0:Y:S02]  /*0040*/  LDC R0, c[0x0][0x360] ;  /* 0x0000d800ff007b82 */ /* 0x000e240000000800 */
[----:B0-----:R-:W-:-:S05]  /*0050*/  IMAD R7, R0, UR4, R7 ;  /* 0x0000000400077c24 */ /* 0x001fca000f8e0207 */
[----:B-1----:R-:W-:-:S13]  /*0060*/  ISETP.GE.AND P0, PT, R7, UR5, PT ;  /* 0x0000000507007c0c */ /* 0x002fda000bf06270 */
[----:B------:R-:W-:Y:S05]  /*0070*/  @P0 EXIT ;  /* 0x000000000000094d */ /* 0x000fea0003800000 */
[----:B------:R-:W0:Y:S01]  /*0080*/  LDC.64 R2, c[0x0][0x380] ;  /* 0x0000e000ff027b82 */ /* 0x000e220000000a00 */
[----:B------:R-:W1:Y:S07]  /*0090*/  LDCU.64 UR4, c[0x0][0x358] ;  /* 0x00006b00ff0477ac */ /* 0x000e6e0008000a00 */
[----:B------:R-:W2:Y:S01]  /*00a0*/  LDC.64 R4, c[0x0][0x388] ;  /* 0x0000e200ff047b82 */ /* 0x000ea20000000a00 */
[----:B0-----:R-:W-:-:S06]  /*00b0*/  IMAD.WIDE R2, R7, 0x4, R2 ;  /* 0x0000000407027825 */ /* 0x001fcc00078e0202 */
[----:B-1----:R-:W3:Y:S01]  /*00c0*/  LDG.E R2, desc[UR4][R2.64] ;  /* 0x0000000402027981 */ /* 0x002ee2000c1e1900 */
[----:B--2---:R-:W-:-:S04]  /*00d0*/  IMAD.WIDE R4, R7, 0x4, R4 ;  /* 0x0000000407047825 */ /* 0x004fc800078e0204 */
[----:B---3--:R-:W-:-:S05]  /*00e0*/  FADD R7, R2, R2 ;  /* 0x0000000202077221 */ /* 0x008fca0000000000 */
[----:B------:R-:W-:Y:S01]  /*00f0*/  STG.E desc[UR4][R4.64], R7 ;  /* 0x0000000704007986 */ /* 0x000fe2000c101904 */
[----:B------:R-:W-:Y:S05]  /*0100*/  EXIT ;  /* 0x000000000000794d */ /* 0x000fea0003800000 */
.L_x_1:
        /* <DEDUP_REMOVED lines=15> */
.L_x_4:


//--------------------- .text._Z11dummyKernelPfi  --------------------------
	.section	.text._Z11dummyKernelPfi,"ax",@progbits
	.align	128
        .global         _Z11dummyKernelPfi
        .type           _Z11dummyKernelPfi,@function
        .size           _Z11dummyKernelPfi,(.L_x_5 - _Z11dummyKernelPfi)
        .other          _Z11dummyKernelPfi,@"STO_CUDA_ENTRY STV_DEFAULT"
_Z11dummyKernelPfi:
.text._Z11dummyKernelPfi:
        /* <DEDUP_REMOVED lines=9> */
[----:B------:R-:W1:Y:S01]  /*0090*/  LDCU.64 UR4, c[0x0][0x358] ;  /* 0x00006b00ff0477ac */ /* 0x000e620008000a00 */
[----:B0-----:R-:W-:-:S05]  /*00a0*/  IMAD.WIDE R2, R5, 0x4, R2 ;  /* 0x0000000405027825 */ /* 0x001fca00078e0202 */
[----:B-1----:R-:W-:Y:S01]  /*00b0*/  STG.E desc[UR4][R2.64], RZ ;  /* 0x000000ff02007986 */ /* 0x002fe2000c101904 */
[----:B------:R-:W-:Y:S05]  /*00c0*/  EXIT ;  /* 0x000000000000794d */ /* 0x000fea0003800000 */
.L_x_2:
        /* <DEDUP_REMOVED lines=11> */
.L_x_5:


//--------------------- .nv.shared.reserved.0     --------------------------
	.section	.nv.shared.reserved.0,"aw",@nobits
	.weak		__nv_reservedSMEM_offset_0_alias
	.size		__nv_reservedSMEM_offset_0_alias, 0, 64
	.other		__nv_reservedSMEM_offset_0_alias,@"STO_CUDA_RESERVED_SHARED STV_DEFAULT"
__nv_reservedSMEM_offset_0_alias:
	.zero		0
	.zero		64


//--------------------- .nv.constant0._Z18nonCoalescedKernelPKfPfii --------------------------
	.section	.nv.constant0._Z18nonCoalescedKernelPKfPfii,"a",@progbits
	.sectionflags	@""
	.align	4
.nv.constant0._Z18nonCoalescedKernelPKfPfii:
	.zero		920


//--------------------- .nv.constant0._Z15coalescedKernelPKfPfi --------------------------
	.section	.nv.constant0._Z15coalescedKernelPKfPfi,"a",@progbits
	.sectionflags	@""
	.align	4
.nv.constant0._Z15coalescedKernelPKfPfi:
	.zero		916


//--------------------- .nv.constant0._Z11dummyKernelPfi --------------------------
	.section	.nv.constant0._Z11dummyKernelPfi,"a",@progbits
	.sectionflags	@""
	.align	4
.nv.constant0._Z11dummyKernelPfi:
	.zero		908


//--------------------- SYMBOLS --------------------------

	.type		.nv.reservedSmem.offset0,@object
	.size		.nv.reservedSmem.offset0,0x4
